	.headerflags	@"EF_CUDA_TEXMODE_UNIFIED EF_CUDA_64BIT_ADDRESS EF_CUDA_ACCELERATORS EF_CUDA_SM90 EF_CUDA_VIRTUAL_SM(EF_CUDA_SM90)"
	.elftype	@"ET_EXEC"


//--------------------- .nv.info                  --------------------------
	.section	.nv.info,"",@"SHT_CUDA_INFO"
	.align	4


	//----- nvinfo : EIATTR_REGCOUNT
	.align		4
        /*0000*/ 	.byte	0x04, 0x2f
        /*0002*/ 	.short	(.L_1 - .L_0)
	.align		4
.L_0:
        /*0004*/ 	.word	index@(triton_poi_fused__softmax_mul_sum_4)
        /*0008*/ 	.word	0x00000010


	//----- nvinfo : EIATTR_MIN_STACK_SIZE
	.align		4
.L_1:
        /*000c*/ 	.byte	0x04, 0x12
        /*000e*/ 	.short	(.L_3 - .L_2)
	.align		4
.L_2:
        /*0010*/ 	.word	index@(triton_poi_fused__softmax_mul_sum_4)
        /*0014*/ 	.word	0x00000000


	//----- nvinfo : EIATTR_FRAME_SIZE
	.align		4
.L_3:
        /*0018*/ 	.byte	0x04, 0x11
        /*001a*/ 	.short	(.L_5 - .L_4)
	.align		4
.L_4:
        /*001c*/ 	.word	index@(triton_poi_fused__softmax_mul_sum_4)
        /*0020*/ 	.word	0x00000000


	//----- nvinfo : EIATTR_MIN_STACK_SIZE
	.align		4
.L_5:
        /*0024*/ 	.byte	0x04, 0x12
        /*0026*/ 	.short	(.L_7 - .L_6)
	.align		4
.L_6:
        /*0028*/ 	.word	index@(triton_poi_fused__softmax_mul_sum_4)
        /*002c*/ 	.word	0x00000000
.L_7:


//--------------------- .nv.info.triton_poi_fused__softmax_mul_sum_4 --------------------------
	.section	.nv.info.triton_poi_fused__softmax_mul_sum_4,"",@"SHT_CUDA_INFO"
	.sectionflags	@""
	.align	4


	//----- nvinfo : EIATTR_CUDA_API_VERSION
	.align		4
        /*0000*/ 	.byte	0x04, 0x37
        /*0002*/ 	.short	(.L_9 - .L_8)
.L_8:
        /*0004*/ 	.word	0x0000007c


	//----- nvinfo : EIATTR_KPARAM_INFO
	.align		4
.L_9:
        /*0008*/ 	.byte	0x04, 0x17
        /*000a*/ 	.short	(.L_11 - .L_10)
.L_10:
        /*000c*/ 	.word	0x00000000
        /*0010*/ 	.short	0x0003
        /*0012*/ 	.short	0x0018
        /*0014*/ 	.byte	0x00, 0xf0, 0x11, 0x00


	//----- nvinfo : EIATTR_KPARAM_INFO
	.align		4
.L_11:
        /*0018*/ 	.byte	0x04, 0x17
        /*001a*/ 	.short	(.L_13 - .L_12)
.L_12:
        /*001c*/ 	.word	0x00000000
        /*0020*/ 	.short	0x0002
        /*0022*/ 	.short	0x0010
        /*0024*/ 	.byte	0x00, 0xf4, 0x21, 0x00


	//----- nvinfo : EIATTR_KPARAM_INFO
	.align		4
.L_13:
        /*0028*/ 	.byte	0x04, 0x17
        /*002a*/ 	.short	(.L_15 - .L_14)
.L_14:
        /*002c*/ 	.word	0x00000000
        /*0030*/ 	.short	0x0001
        /*0032*/ 	.short	0x0008
        /*0034*/ 	.byte	0x00, 0xf4, 0x21, 0x00


	//----- nvinfo : EIATTR_KPARAM_INFO
	.align		4
.L_15:
        /*0038*/ 	.byte	0x04, 0x17
        /*003a*/ 	.short	(.L_17 - .L_16)
.L_16:
        /*003c*/ 	.word	0x00000000
        /*0040*/ 	.short	0x0000
        /*0042*/ 	.short	0x0000
        /*0044*/ 	.byte	0x00, 0xf4, 0x21, 0x00


	//----- nvinfo : EIATTR_SPARSE_MMA_MASK
	.align		4
.L_17:
        /*0048*/ 	.byte	0x03, 0x50
        /*004a*/ 	.short	0x0000


	//----- nvinfo : EIATTR_MAXREG_COUNT
	.align		4
        /*004c*/ 	.byte	0x03, 0x1b
        /*004e*/ 	.short	0x00ff


	//----- nvinfo : EIATTR_EXIT_INSTR_OFFSETS
	.align		4
        /*0050*/ 	.byte	0x04, 0x1c
        /*0052*/ 	.short	(.L_19 - .L_18)


	//   ....[0]....
.L_18:
        /*0054*/ 	.word	0x00000420


	//----- nvinfo : EIATTR_REQNTID
	.align		4
.L_19:
        /*0058*/ 	.byte	0x04, 0x10
        /*005a*/ 	.short	(.L_21 - .L_20)
.L_20:
        /*005c*/ 	.word	0x00000100
        /*0060*/ 	.word	0x00000001
        /*0064*/ 	.word	0x00000001


	//----- nvinfo : EIATTR_CBANK_PARAM_SIZE
	.align		4
.L_21:
        /*0068*/ 	.byte	0x03, 0x19
        /*006a*/ 	.short	0x001c


	//----- nvinfo : EIATTR_PARAM_CBANK
	.align		4
        /*006c*/ 	.byte	0x04, 0x0a
        /*006e*/ 	.short	(.L_23 - .L_22)
	.align		4
.L_22:
        /*0070*/ 	.word	index@(.nv.constant0.triton_poi_fused__softmax_mul_sum_4)
        /*0074*/ 	.short	0x0210
        /*0076*/ 	.short	0x001c


	//----- nvinfo : EIATTR_SW_WAR
	.align		4
.L_23:
        /*0078*/ 	.byte	0x04, 0x36
        /*007a*/ 	.short	(.L_25 - .L_24)
.L_24:
        /*007c*/ 	.word	0x00000008
.L_25:


//--------------------- .nv.callgraph             --------------------------
	.section	.nv.callgraph,"",@"SHT_CUDA_CALLGRAPH"
	.align	4
	.sectionentsize	8
	.align		4
        /*0000*/ 	.word	0x00000000
	.align		4
        /*0004*/ 	.word	0xffffffff
	.align		4
        /*0008*/ 	.word	0x00000000
	.align		4
        /*000c*/ 	.word	0xfffffffe
	.align		4
        /*0010*/ 	.word	0x00000000
	.align		4
        /*0014*/ 	.word	0xfffffffd
	.align		4
        /*0018*/ 	.word	0x00000000
	.align		4
        /*001c*/ 	.word	0xfffffffc


//--------------------- .text.triton_poi_fused__softmax_mul_sum_4 --------------------------
	.section	.text.triton_poi_fused__softmax_mul_sum_4,"ax",@progbits
	.align	128
        .global         triton_poi_fused__softmax_mul_sum_4
        .type           triton_poi_fused__softmax_mul_sum_4,@function
        .size           triton_poi_fused__softmax_mul_sum_4,(.L_x_1 - triton_poi_fused__softmax_mul_sum_4)
        .other          triton_poi_fused__softmax_mul_sum_4,@"STO_CUDA_ENTRY STV_DEFAULT"
triton_poi_fused__softmax_mul_sum_4:
.text.triton_poi_fused__softmax_mul_sum_4:
[----:B------:R-:W-:Y:S01]  /*0000*/  LDC R1, c[0x0][0x28] ;  /* 0x00000a00ff017b82 */ /* 0x000fe20000000800 */
[----:B------:R-:W1:Y:S07]  /*0010*/  S2R R0, SR_TID.X ;  /* 0x0000000000007919 */ /* 0x000e6e0000002100 */
[----:B------:R-:W2:Y:S01]  /*0020*/  LDC.64 R6, c[0x0][0x218] ;  /* 0x00008600ff067b82 */ /* 0x000ea20000000a00 */
[----:B------:R-:W-:Y:S01]  /*0030*/  ULDC.64 UR4, c[0x0][0x208] ;  /* 0x0000820000047ab9 */ /* 0x000fe20000000a00 */
[----:B------:R-:W3:Y:S01]  /*0040*/  S2R R5, SR_CTAID.X ;  /* 0x0000000000057919 */ /* 0x000ee20000002500 */
[----:B-1----:R-:W-:-:S02]  /*0050*/  SHF.L.U32 R0, R0, 0x1, RZ ;  /* 0x0000000100007819 */ /* 0x002fc400000006ff */
[----:B---3--:R-:W-:Y:S02]  /*0060*/  SHF.R.S32.HI R3, RZ, 0x16, R5 ;  /* 0x00000016ff037819 */ /* 0x008fe40000011405 */
[----:B------:R-:W-:Y:S02]  /*0070*/  LOP3.LUT R0, R0, 0x1fe, RZ, 0xc0, !PT ;  /* 0x000001fe00007812 */ /* 0x000fe400078ec0ff */
[----:B------:R-:W-:Y:S02]  /*0080*/  SGXT R3, R3, 0x1 ;  /* 0x000000010303781a */ /* 0x000fe40000000200 */
[----:B------:R-:W-:-:S04]  /*0090*/  LEA R0, R5, R0, 0x9 ;  /* 0x0000000005007211 */ /* 0x000fc800078e48ff */
[----:B------:R-:W-:-:S04]  /*00a0*/  LEA.HI R3, R3, R0, RZ, 0xc ;  /* 0x0000000003037211 */ /* 0x000fc800078f60ff */
[----:B------:R-:W-:Y:S02]  /*00b0*/  SHF.R.S32.HI R4, RZ, 0xc, R3 ;  /* 0x0000000cff047819 */ /* 0x000fe40000011403 */
[----:B------:R-:W-:Y:S02]  /*00c0*/  SHF.R.S32.HI R3, RZ, 0x1f, R0 ;  /* 0x0000001fff037819 */ /* 0x000fe40000011400 */
[----:B------:R-:W-:Y:S02]  /*00d0*/  LEA.HI R2, R4, R4, RZ, 0x5 ;  /* 0x0000000404027211 */ /* 0x000fe400078f28ff */
[----:B------:R-:W-:Y:S02]  /*00e0*/  LEA.HI R3, R3, R0, RZ, 0x11 ;  /* 0x0000000003037211 */ /* 0x000fe400078f88ff */
[----:B------:R-:W-:Y:S02]  /*00f0*/  LOP3.LUT R5, R2, 0xffffffe0, RZ, 0xc0, !PT ;  /* 0xffffffe002057812 */ /* 0x000fe400078ec0ff */
[----:B------:R-:W-:-:S02]  /*0100*/  SHF.R.S32.HI R2, RZ, 0x11, R3 ;  /* 0x00000011ff027819 */ /* 0x000fc40000011403 */
[----:B------:R-:W-:-:S04]  /*0110*/  IADD3 R5, R4, -R5, RZ ;  /* 0x8000000504057210 */ /* 0x000fc80007ffe0ff */
[----:B------:R-:W-:-:S05]  /*0120*/  LEA R5, R2, R5, 0x6 ;  /* 0x0000000502057211 */ /* 0x000fca00078e30ff */
[----:B--2---:R-:W-:Y:S02]  /*0130*/  IMAD.WIDE R6, R5, 0x4, R6 ;  /* 0x0000000405067825 */ /* 0x004fe400078e0206 */
[----:B------:R-:W1:Y:S03]  /*0140*/  LDC.64 R4, c[0x0][0x210] ;  /* 0x00008400ff047b82 */ /* 0x000e660000000a00 */
[----:B------:R-:W2:Y:S04]  /*0150*/  LDG.E.EL R8, desc[UR4][R6.64] ;  /* 0x0000000406087981 */ /* 0x000ea8000c2e1900 */
[----:B------:R-:W3:Y:S01]  /*0160*/  LDG.E.EL R11, desc[UR4][R6.64+0x80] ;  /* 0x00008004060b7981 */ /* 0x000ee2000c2e1900 */
[----:B------:R-:W-:-:S04]  /*0170*/  LOP3.LUT R3, R3, 0xfffe0000, RZ, 0xc0, !PT ;  /* 0xfffe000003037812 */ /* 0x000fc800078ec0ff */
[----:B------:R-:W-:-:S04]  /*0180*/  IADD3 R3, R0, -R3, RZ ;  /* 0x8000000300037210 */ /* 0x000fc80007ffe0ff */
[----:B------:R-:W-:-:S04]  /*0190*/  LEA R9, R2, R3, 0x12 ;  /* 0x0000000302097211 */ /* 0x000fc800078e90ff */
[----:B------:R-:W-:-:S05]  /*01a0*/  IADD3 R3, R9, 0x20000, RZ ;  /* 0x0002000009037810 */ /* 0x000fca0007ffe0ff */
[----:B-1----:R-:W-:-:S04]  /*01b0*/  IMAD.WIDE R2, R3, 0x4, R4 ;  /* 0x0000000403027825 */ /* 0x002fc800078e0204 */
[----:B------:R-:W-:Y:S02]  /*01c0*/  IMAD.WIDE R4, R9, 0x4, R4 ;  /* 0x0000000409047825 */ /* 0x000fe400078e0204 */
[----:B------:R-:W4:Y:S04]  /*01d0*/  LDG.E.64 R2, desc[UR4][R2.64] ;  /* 0x0000000402027981 */ /* 0x000f28000c1e1b00 */
[----:B------:R-:W5:Y:S01]  /*01e0*/  LDG.E.64 R4, desc[UR4][R4.64] ;  /* 0x0000000404047981 */ /* 0x000f62000c1e1b00 */
[C---:B--2---:R-:W-:Y:S02]  /*01f0*/  FSETP.NAN.AND P1, PT, R8.reuse, R8, PT ;  /* 0x000000080800720b */ /* 0x044fe40003f28000 */
[----:B---3--:R-:W-:-:S04]  /*0200*/  FSETP.GT.AND P0, PT, R8, R11, PT ;  /* 0x0000000b0800720b */ /* 0x008fc80003f04000 */
[----:B------:R-:W-:-:S04]  /*0210*/  FSEL R7, R8, R11, P0 ;  /* 0x0000000b08077208 */ /* 0x000fc80000000000 */
[----:B------:R-:W-:-:S05]  /*0220*/  FSEL R7, R8, R7, P1 ;  /* 0x0000000708077208 */ /* 0x000fca0000800000 */
[--C-:B------:R-:W-:Y:S01]  /*0230*/  FADD R8, R8, -R7.reuse ;  /* 0x8000000708087221 */ /* 0x100fe20000000000 */
[----:B------:R-:W-:-:S03]  /*0240*/  FADD R7, R11, -R7 ;  /* 0x800000070b077221 */ /* 0x000fc60000000000 */
[----:B------:R-:W-:Y:S01]  /*0250*/  FMUL R8, R8, 1.4426950216293334961 ;  /* 0x3fb8aa3b08087820 */ /* 0x000fe20000400000 */
[----:B------:R-:W-:Y:S02]  /*0260*/  FMUL R10, R7, 1.4426950216293334961 ;  /* 0x3fb8aa3b070a7820 */ /* 0x000fe40000400000 */
[----:B------:R-:W1:Y:S02]  /*0270*/  LDC.64 R6, c[0x0][0x220] ;  /* 0x00008800ff067b82 */ /* 0x000e640000000a00 */
[----:B------:R-:W-:Y:S02]  /*0280*/  FSETP.GEU.AND P0, PT, R8, -126, PT ;  /* 0xc2fc00000800780b */ /* 0x000fe40003f0e000 */
[----:B------:R-:W-:-:S11]  /*0290*/  FSETP.GEU.AND P1, PT, R10, -126, PT ;  /* 0xc2fc00000a00780b */ /* 0x000fd60003f2e000 */
[----:B------:R-:W-:Y:S02]  /*02a0*/  @!P0 FMUL R8, R8, 0.5 ;  /* 0x3f00000008088820 */ /* 0x000fe40000400000 */
[----:B------:R-:W-:Y:S02]  /*02b0*/  @!P1 FMUL R10, R10, 0.5 ;  /* 0x3f0000000a0a9820 */ /* 0x000fe40000400000 */
[----:B------:R-:W2:Y:S08]  /*02c0*/  MUFU.EX2 R9, R8 ;  /* 0x0000000800097308 */ /* 0x000eb00000000800 */
[----:B------:R-:W3:Y:S01]  /*02d0*/  MUFU.EX2 R12, R10 ;  /* 0x0000000a000c7308 */ /* 0x000ee20000000800 */
[----:B--2---:R-:W-:Y:S01]  /*02e0*/  @!P0 FMUL R9, R9, R9 ;  /* 0x0000000909098220 */ /* 0x004fe20000400000 */
[----:B---3--:R-:W-:-:S04]  /*02f0*/  @!P1 FMUL R12, R12, R12 ;  /* 0x0000000c0c0c9220 */ /* 0x008fc80000400000 */
[----:B------:R-:W-:-:S05]  /*0300*/  FADD R11, R9, R12 ;  /* 0x0000000c090b7221 */ /* 0x000fca0000000000 */
[C---:B------:R-:W-:Y:S02]  /*0310*/  FSETP.GT.AND P0, PT, R11.reuse, 8.50705917302346158658e+37, PT ;  /* 0x7e8000000b00780b */ /* 0x040fe40003f04000 */
[----:B------:R-:W-:-:S11]  /*0320*/  FSETP.GEU.AND P1, PT, R11, 1.175494350822287508e-38, PT ;  /* 0x008000000b00780b */ /* 0x000fd60003f2e000 */
[----:B------:R-:W-:Y:S01]  /*0330*/  @P0 FMUL R11, R11, 0.25 ;  /* 0x3e8000000b0b0820 */ /* 0x000fe20000400000 */
[----:B------:R-:W-:Y:S01]  /*0340*/  @P0 FMUL R12, R12, 0.25 ;  /* 0x3e8000000c0c0820 */ /* 0x000fe20000400000 */
[----:B------:R-:W-:Y:S02]  /*0350*/  @P0 FMUL R9, R9, 0.25 ;  /* 0x3e80000009090820 */ /* 0x000fe40000400000 */
[----:B------:R-:W-:Y:S01]  /*0360*/  @!P1 FMUL R11, R11, 16777216 ;  /* 0x4b8000000b0b9820 */ /* 0x000fe20000400000 */
[----:B------:R-:W-:Y:S01]  /*0370*/  @!P1 FMUL R12, R12, 16777216 ;  /* 0x4b8000000c0c9820 */ /* 0x000fe20000400000 */
[----:B------:R-:W-:-:S04]  /*0380*/  @!P1 FMUL R9, R9, 16777216 ;  /* 0x4b80000009099820 */ /* 0x000fc80000400000 */
[----:B------:R-:W2:Y:S02]  /*0390*/  MUFU.RCP R11, R11 ;  /* 0x0000000b000b7308 */ /* 0x000ea40000001000 */
[C---:B--2---:R-:W-:Y:S01]  /*03a0*/  FMUL R12, R11.reuse, R12 ;  /* 0x0000000c0b0c7220 */ /* 0x044fe20000400000 */
[----:B------:R-:W-:-:S03]  /*03b0*/  FMUL R9, R11, R9 ;  /* 0x000000090b097220 */ /* 0x000fc60000400000 */
[-C--:B----4-:R-:W-:Y:S01]  /*03c0*/  FMUL R13, R2, R12.reuse ;  /* 0x0000000c020d7220 */ /* 0x090fe20000400000 */
[----:B------:R-:W-:Y:S01]  /*03d0*/  FMUL R12, R3, R12 ;  /* 0x0000000c030c7220 */ /* 0x000fe20000400000 */
[----:B-1----:R-:W-:-:S04]  /*03e0*/  IMAD.WIDE R2, R0, 0x4, R6 ;  /* 0x0000000400027825 */ /* 0x002fc800078e0206 */
[-C--:B-----5:R-:W-:Y:S01]  /*03f0*/  FFMA R4, R4, R9.reuse, R13 ;  /* 0x0000000904047223 */ /* 0x0a0fe2000000000d */
[----:B------:R-:W-:-:S05]  /*0400*/  FFMA R5, R5, R9, R12 ;  /* 0x0000000905057223 */ /* 0x000fca000000000c */
[----:B------:R-:W-:Y:S01]  /*0410*/  STG.E.64 desc[UR4][R2.64], R4 ;  /* 0x0000000402007986 */ /* 0x000fe2000c101b04 */
[----:B------:R-:W-:Y:S05]  /*0420*/  EXIT ;  /* 0x000000000000794d */ /* 0x000fea0003800000 */
.L_x_0:
[----:B------:R-:W-:-:S00]  /*0430*/  BRA `(.L_x_0) ;  /* 0xfffffffc00fc7947 */ /* 0x000fc0000383ffff */
[----:B------:R-:W-:-:S00]  /*0440*/  NOP ;  /* 0x0000000000007918 */ /* 0x000fc00000000000 */
        /* <DEDUP_REMOVED lines=11> */
.L_x_1:


//--------------------- .nv.constant0.triton_poi_fused__softmax_mul_sum_4 --------------------------
	.section	.nv.constant0.triton_poi_fused__softmax_mul_sum_4,"a",@progbits
	.sectionflags	@""
	.align	4
.nv.constant0.triton_poi_fused__softmax_mul_sum_4:
	.zero		556
